//
// Generated by NVIDIA NVVM Compiler
//
// Compiler Build ID: CL-36424714
// Cuda compilation tools, release 13.0, V13.0.88
// Based on NVVM 20.0.0
//

.version 9.0
.target sm_100
.address_size 64

	// .globl	_Z18compute_factorialsv
.extern .func  (.param .b32 func_retval0) vprintf
(
	.param .b64 vprintf_param_0,
	.param .b64 vprintf_param_1
)
;
.global .align 1 .b8 $str[8] = {37, 100, 33, 61, 37, 100, 10};

.visible .entry _Z18compute_factorialsv()
{
	.local .align 8 .b8 	__local_depot0[8];
	.reg .b64 	%SP;
	.reg .b64 	%SPL;
	.reg .pred 	%p<6>;
	.reg .b32 	%r<47>;
	.reg .b64 	%rd<5>;

	mov.u64 	%SPL, __local_depot0;
	cvta.local.u64 	%SP, %SPL;
	mov.u32 	%r1, %tid.x;
	setp.eq.s32 	%p1, %r1, 0;
	mov.b32 	%r46, 1;
	@%p1 bra 	$L__BB0_8;
	and.b32  	%r2, %r1, 3;
	setp.lt.u32 	%p2, %r1, 4;
	mov.b32 	%r46, 1;
	mov.b32 	%r44, 2;
	@%p2 bra 	$L__BB0_5;
	and.b32  	%r28, %r1, 1020;
	neg.s32 	%r37, %r28;
	mov.b32 	%r46, 1;
	mov.b32 	%r38, 5;
$L__BB0_3:
	add.s32 	%r29, %r38, -3;
	mul.lo.s32 	%r30, %r29, %r46;
	mad.lo.s32 	%r31, %r30, %r29, %r30;
	add.s32 	%r32, %r38, -1;
	mul.lo.s32 	%r33, %r32, %r31;
	mul.lo.s32 	%r46, %r38, %r33;
	add.s32 	%r38, %r38, 4;
	add.s32 	%r37, %r37, 4;
	setp.ne.s32 	%p3, %r37, 0;
	@%p3 bra 	$L__BB0_3;
	add.s32 	%r44, %r38, -3;
$L__BB0_5:
	setp.eq.s32 	%p4, %r2, 0;
	@%p4 bra 	$L__BB0_8;
	neg.s32 	%r43, %r2;
$L__BB0_7:
	.pragma "nounroll";
	mul.lo.s32 	%r46, %r44, %r46;
	add.s32 	%r44, %r44, 1;
	add.s32 	%r43, %r43, 1;
	setp.ne.s32 	%p5, %r43, 0;
	@%p5 bra 	$L__BB0_7;
$L__BB0_8:
	add.s32 	%r34, %r1, 1;
	add.u64 	%rd1, %SP, 0;
	add.u64 	%rd2, %SPL, 0;
	st.local.v2.u32 	[%rd2], {%r34, %r46};
	mov.u64 	%rd3, $str;
	cvta.global.u64 	%rd4, %rd3;
	{ // callseq 0, 0
	.param .b64 param0;
	st.param.b64 	[param0], %rd4;
	.param .b64 param1;
	st.param.b64 	[param1], %rd1;
	.param .b32 retval0;
	call.uni (retval0), 
	vprintf, 
	(
	param0, 
	param1
	);
	ld.param.b32 	%r35, [retval0];
	} // callseq 0
	ret;

}


// ===== COMPILED SASS (sm_100) =====

	.target	sm_100

	.elftype	@"ET_EXEC"


//--------------------- .note.nv.tkinfo           --------------------------
	.section	.note.nv.tkinfo,"",@"SHT_NOTE"
	.sectionflags	@"SHF_NOTE_NV_TKINFO"
	.tkinfo
        /*0018*/ 	.word	0x00000002
        /*0030*/ 	.string	""
        /*0030*/ 	.string	"ptxas"
        /*0030*/ 	.string	"Cuda compilation tools, release 13.0, V13.0.88"
        /*0030*/ 	.string	"Build cuda_13.0.r13.0/compiler.36424714_0"
        /*0030*/ 	.string	"-arch sm_100 -m 64 "



//--------------------- .note.nv.cuinfo           --------------------------
	.section	.note.nv.cuinfo,"",@"SHT_NOTE"
	.sectionflags	@"SHF_NOTE_NV_CUINFO"
        /*0018*/ 	.short	0x0002
        /*001a*/ 	.short	0x0064
        /*001c*/ 	.short	0x0082
	.zero		2


//--------------------- .nv.info                  --------------------------
	.section	.nv.info,"",@"SHT_CUDA_INFO"
	.align	4


	//----- nvinfo : EIATTR_REGCOUNT
	.align		4
        /*0000*/ 	.byte	0x04, 0x2f
        /*0002*/ 	.short	(.L_2 - .L_1)
	.align		4
.L_1:
        /*0004*/ 	.word	index@(_Z18compute_factorialsv)
        /*0008*/ 	.word	0x00000018


	//----- nvinfo : EIATTR_FRAME_SIZE
	.align		4
.L_2:
        /*000c*/ 	.byte	0x04, 0x11
        /*000e*/ 	.short	(.L_4 - .L_3)
	.align		4
.L_3:
        /*0010*/ 	.word	index@(_Z18compute_factorialsv)
        /*0014*/ 	.word	0x00000008


	//----- nvinfo : EIATTR_MIN_STACK_SIZE
	.align		4
.L_4:
        /*0018*/ 	.byte	0x04, 0x12
        /*001a*/ 	.short	(.L_6 - .L_5)
	.align		4
.L_5:
        /*001c*/ 	.word	index@(_Z18compute_factorialsv)
        /*0020*/ 	.word	0x00000008
.L_6:


//--------------------- .nv.compat                --------------------------
	.section	.nv.compat,"",@"SHT_CUDA_COMPAT_INFO"
	.align	4
        /*0000*/ 	.byte	0x02, 0x09, 0x00, 0x00, 0x02, 0x02, 0x01, 0x00, 0x02, 0x05, 0x05, 0x00, 0x03, 0x07, 0x01, 0x01
        /*0010*/ 	.byte	0x02, 0x03, 0x00, 0x00, 0x02, 0x06, 0x01, 0x00, 0x04, 0x0b, 0x08, 0x00, 0x09, 0x00, 0x00, 0x00
        /*0020*/ 	.byte	0x00, 0x00, 0x00, 0x00


//--------------------- .nv.info._Z18compute_factorialsv --------------------------
	.section	.nv.info._Z18compute_factorialsv,"",@"SHT_CUDA_INFO"
	.sectionflags	@""
	.align	4


	//----- nvinfo : EIATTR_CUDA_API_VERSION
	.align		4
        /*0000*/ 	.byte	0x04, 0x37
        /*0002*/ 	.short	(.L_8 - .L_7)
.L_7:
        /*0004*/ 	.word	0x00000082


	//----- nvinfo : EIATTR_SPARSE_MMA_MASK
	.align		4
.L_8:
        /*0008*/ 	.byte	0x03, 0x50
        /*000a*/ 	.short	0x0000


	//----- nvinfo : EIATTR_MAXREG_COUNT
	.align		4
        /*000c*/ 	.byte	0x03, 0x1b
        /*000e*/ 	.short	0x00ff


	//----- nvinfo : EIATTR_EXTERNS
	.align		4
        /*0010*/ 	.byte	0x04, 0x0f
        /*0012*/ 	.short	(.L_10 - .L_9)


	//   ....[0]....
	.align		4
.L_9:
        /*0014*/ 	.word	index@(vprintf)


	//----- nvinfo : EIATTR_MERCURY_ISA_VERSION
	.align		4
.L_10:
        /*0018*/ 	.byte	0x03, 0x5f
        /*001a*/ 	.short	0x0101


	//----- nvinfo : EIATTR_VRC_CTA_INIT_COUNT
	.align		4
        /*001c*/ 	.byte	0x02, 0x4a
	.zero		1
	.zero		1


	//----- nvinfo : EIATTR_SYSCALL_OFFSETS
	.align		4
        /*0020*/ 	.byte	0x04, 0x46
        /*0022*/ 	.short	(.L_12 - .L_11)


	//   ....[0]....
.L_11:
        /*0024*/ 	.word	0x00000730


	//----- nvinfo : EIATTR_EXIT_INSTR_OFFSETS
	.align		4
.L_12:
        /*0028*/ 	.byte	0x04, 0x1c
        /*002a*/ 	.short	(.L_14 - .L_13)


	//   ....[0]....
.L_13:
        /*002c*/ 	.word	0x00000740


	//----- nvinfo : EIATTR_CRS_STACK_SIZE
	.align		4
.L_14:
        /*0030*/ 	.byte	0x04, 0x1e
        /*0032*/ 	.short	(.L_16 - .L_15)
.L_15:
        /*0034*/ 	.word	0x00000000


	//----- nvinfo : EIATTR_SW_WAR
	.align		4
.L_16:
        /*0038*/ 	.byte	0x04, 0x36
        /*003a*/ 	.short	(.L_18 - .L_17)
.L_17:
        /*003c*/ 	.word	0x00000008
.L_18:


//--------------------- .nv.callgraph             --------------------------
	.section	.nv.callgraph,"",@"SHT_CUDA_CALLGRAPH"
	.align	4
	.sectionentsize	8
	.align		4
        /*0000*/ 	.word	0x00000000
	.align		4
        /*0004*/ 	.word	0xffffffff
	.align		4
        /*0008*/ 	.word	index@(_Z18compute_factorialsv)
	.align		4
        /*000c*/ 	.word	index@(vprintf)
	.align		4
        /*0010*/ 	.word	0x00000000
	.align		4
        /*0014*/ 	.word	0xfffffffe
	.align		4
        /*0018*/ 	.word	0x00000000
	.align		4
        /*001c*/ 	.word	0xfffffffd
	.align		4
        /*0020*/ 	.word	0x00000000
	.align		4
        /*0024*/ 	.word	0xfffffffc


//--------------------- .nv.constant4             --------------------------
	.section	.nv.constant4,"a",@progbits
	.align	8
	.align		8
.nv.constant4:
        /*0000*/ 	.dword	vprintf
	.align		8
        /*0008*/ 	.dword	$str


//--------------------- .text._Z18compute_factorialsv --------------------------
	.section	.text._Z18compute_factorialsv,"ax",@progbits
	.align	128
        .global         _Z18compute_factorialsv
        .type           _Z18compute_factorialsv,@function
        .size           _Z18compute_factorialsv,(.L_x_15 - _Z18compute_factorialsv)
        .other          _Z18compute_factorialsv,@"STO_CUDA_ENTRY STV_DEFAULT"
_Z18compute_factorialsv:
.text._Z18compute_factorialsv:
[----:B------:R-:W0:Y:S01]  /*0000*/  LDC R1, c[0x0][0x37c] ;  /* 0x0000df00ff017b82 */ /* 0x000e220000000800 */
[----:B------:R-:W1:Y:S01]  /*0010*/  S2R R2, SR_TID.X ;  /* 0x0000000000027919 */ /* 0x000e620000002100 */
[----:B------:R-:W2:Y:S01]  /*0020*/  LDCU UR4, c[0x0][0x2f8] ;  /* 0x00005f00ff0477ac */ /* 0x000ea20008000800 */
[----:B0-----:R-:W-:Y:S01]  /*0030*/  IADD3 R1, PT, PT, R1, -0x8, RZ ;  /* 0xfffffff801017810 */ /* 0x001fe20007ffe0ff */
[----:B------:R-:W-:Y:S01]  /*0040*/  BSSY.RECONVERGENT B2, `(.L_x_0) ;  /* 0x0000066000027945 */ /* 0x000fe20003800200 */
[----:B------:R-:W-:Y:S01]  /*0050*/  IMAD.MOV.U32 R3, RZ, RZ, 0x1 ;  /* 0x00000001ff037424 */ /* 0x000fe200078e00ff */
[----:B------:R-:W0:Y:S01]  /*0060*/  LDCU UR5, c[0x0][0x2fc] ;  /* 0x00005f80ff0577ac */ /* 0x000e220008000800 */
[----:B--2---:R-:W-:-:S04]  /*0070*/  IADD3 R6, P1, PT, R1, UR4, RZ ;  /* 0x0000000401067c10 */ /* 0x004fc8000ff3e0ff */
[----:B0-----:R-:W-:Y:S02]  /*0080*/  IADD3.X R7, PT, PT, RZ, UR5, RZ, P1, !PT ;  /* 0x00000005ff077c10 */ /* 0x001fe40008ffe4ff */
[----:B-1----:R-:W-:-:S13]  /*0090*/  ISETP.NE.AND P0, PT, R2, RZ, PT ;  /* 0x000000ff0200720c */ /* 0x002fda0003f05270 */
[----:B------:R-:W-:Y:S05]  /*00a0*/  @!P0 BRA `(.L_x_1) ;  /* 0x00000004007c8947 */ /* 0x000fea0003800000 */
[C---:B------:R-:W-:Y:S01]  /*00b0*/  ISETP.GE.U32.AND P0, PT, R2.reuse, 0x4, PT ;  /* 0x000000040200780c */ /* 0x040fe20003f06070 */
[----:B------:R-:W-:Y:S01]  /*00c0*/  BSSY.RECONVERGENT B1, `(.L_x_2) ;  /* 0x0000055000017945 */ /* 0x000fe20003800200 */
[----:B------:R-:W-:Y:S01]  /*00d0*/  HFMA2 R3, -RZ, RZ, 0, 5.9604644775390625e-08 ;  /* 0x00000001ff037431 */ /* 0x000fe200000001ff */
[----:B------:R-:W-:Y:S01]  /*00e0*/  LOP3.LUT R0, R2, 0x3, RZ, 0xc0, !PT ;  /* 0x0000000302007812 */ /* 0x000fe200078ec0ff */
[----:B------:R-:W-:-:S09]  /*00f0*/  IMAD.MOV.U32 R4, RZ, RZ, 0x2 ;  /* 0x00000002ff047424 */ /* 0x000fd200078e00ff */
[----:B------:R-:W-:Y:S05]  /*0100*/  @!P0 BRA `(.L_x_3) ;  /* 0x0000000400408947 */ /* 0x000fea0003800000 */
[----:B------:R-:W-:Y:S01]  /*0110*/  LOP3.LUT R4, R2, 0x3fc, RZ, 0xc0, !PT ;  /* 0x000003fc02047812 */ /* 0x000fe200078ec0ff */
[----:B------:R-:W-:Y:S01]  /*0120*/  BSSY.RECONVERGENT B0, `(.L_x_4) ;  /* 0x000004d000007945 */ /* 0x000fe20003800200 */
[----:B------:R-:W-:Y:S01]  /*0130*/  MOV R5, 0x5 ;  /* 0x0000000500057802 */ /* 0x000fe20000000f00 */
[----:B------:R-:W-:Y:S02]  /*0140*/  IMAD.MOV.U32 R3, RZ, RZ, 0x1 ;  /* 0x00000001ff037424 */ /* 0x000fe400078e00ff */
[----:B------:R-:W-:-:S05]  /*0150*/  IMAD.MOV R4, RZ, RZ, -R4 ;  /* 0x000000ffff047224 */ /* 0x000fca00078e0a04 */
[----:B------:R-:W-:-:S13]  /*0160*/  ISETP.GE.AND P0, PT, R4, RZ, PT ;  /* 0x000000ff0400720c */ /* 0x000fda0003f06270 */
[----:B------:R-:W-:Y:S05]  /*0170*/  @P0 BRA `(.L_x_5) ;  /* 0x0000000000f40947 */ /* 0x000fea0003800000 */
[----:B------:R-:W-:Y:S01]  /*0180*/  IADD3 R8, PT, PT, -R4, RZ, RZ ;  /* 0x000000ff04087210 */ /* 0x000fe20007ffe1ff */
[----:B------:R-:W-:Y:S01]  /*0190*/  BSSY.RECONVERGENT B3, `(.L_x_6) ;  /* 0x0000024000037945 */ /* 0x000fe20003800200 */
[----:B------:R-:W-:Y:S02]  /*01a0*/  PLOP3.LUT P0, PT, PT, PT, PT, 0x80, 0x8 ;  /* 0x000000000008781c */ /* 0x000fe40003f0f070 */
[----:B------:R-:W-:-:S13]  /*01b0*/  ISETP.GT.AND P1, PT, R8, 0xc, PT ;  /* 0x0000000c0800780c */ /* 0x000fda0003f24270 */
[----:B------:R-:W-:Y:S05]  /*01c0*/  @!P1 BRA `(.L_x_7) ;  /* 0x0000000000809947 */ /* 0x000fea0003800000 */
[----:B------:R-:W-:-:S13]  /*01d0*/  PLOP3.LUT P0, PT, PT, PT, PT, 0x8, 0x80 ;  /* 0x000000000080781c */ /* 0x000fda0003f0e170 */
.L_x_8:
[C---:B------:R-:W-:Y:S01]  /*01e0*/  VIADD R8, R5.reuse, 0xfffffffd ;  /* 0xfffffffd05087836 */ /* 0x040fe20000000000 */
[C---:B------:R-:W-:Y:S02]  /*01f0*/  IADD3 R10, PT, PT, R5.reuse, -0x1, RZ ;  /* 0xffffffff050a7810 */ /* 0x040fe40007ffe0ff */
[----:B------:R-:W-:Y:S01]  /*0200*/  IADD3 R9, PT, PT, R5, 0x3, RZ ;  /* 0x0000000305097810 */ /* 0x000fe20007ffe0ff */
[----:B------:R-:W-:Y:S01]  /*0210*/  IMAD R3, R8, R3, RZ ;  /* 0x0000000308037224 */ /* 0x000fe200078e02ff */
[----:B------:R-:W-:-:S03]  /*0220*/  IADD3 R4, PT, PT, R4, 0x10, RZ ;  /* 0x0000001004047810 */ /* 0x000fc60007ffe0ff */
[----:B------:R-:W-:Y:S01]  /*0230*/  IMAD R3, R8, R3, R3 ;  /* 0x0000000308037224 */ /* 0x000fe200078e0203 */
[----:B------:R-:W-:Y:S01]  /*0240*/  ISETP.GE.AND P1, PT, R4, -0xc, PT ;  /* 0xfffffff40400780c */ /* 0x000fe20003f26270 */
[----:B------:R-:W-:Y:S02]  /*0250*/  VIADD R8, R5, 0x5 ;  /* 0x0000000505087836 */ /* 0x000fe40000000000 */
[----:B------:R-:W-:Y:S02]  /*0260*/  IMAD R10, R3, R10, RZ ;  /* 0x0000000a030a7224 */ /* 0x000fe400078e02ff */
[----:B------:R-:W-:Y:S02]  /*0270*/  VIADD R3, R5, 0x1 ;  /* 0x0000000105037836 */ /* 0x000fe40000000000 */
[----:B------:R-:W-:-:S04]  /*0280*/  IMAD R10, R10, R5, RZ ;  /* 0x000000050a0a7224 */ /* 0x000fc800078e02ff */
[----:B------:R-:W-:-:S04]  /*0290*/  IMAD R10, R10, R3, RZ ;  /* 0x000000030a0a7224 */ /* 0x000fc800078e02ff */
[----:B------:R-:W-:Y:S01]  /*02a0*/  IMAD R10, R3, R10, R10 ;  /* 0x0000000a030a7224 */ /* 0x000fe200078e020a */
[----:B------:R-:W-:-:S03]  /*02b0*/  IADD3 R3, PT, PT, R5, 0x4, RZ ;  /* 0x0000000405037810 */ /* 0x000fc60007ffe0ff */
[----:B------:R-:W-:Y:S01]  /*02c0*/  IMAD R10, R10, R9, RZ ;  /* 0x000000090a0a7224 */ /* 0x000fe200078e02ff */
[----:B------:R-:W-:-:S03]  /*02d0*/  IADD3 R9, PT, PT, R5, 0x7, RZ ;  /* 0x0000000705097810 */ /* 0x000fc60007ffe0ff */
[----:B------:R-:W-:Y:S02]  /*02e0*/  IMAD R3, R3, R10, RZ ;  /* 0x0000000a03037224 */ /* 0x000fe400078e02ff */
[----:B------:R-:W-:Y:S02]  /*02f0*/  VIADD R10, R5, 0x9 ;  /* 0x00000009050a7836 */ /* 0x000fe40000000000 */
[----:B------:R-:W-:-:S04]  /*0300*/  IMAD R3, R3, R8, RZ ;  /* 0x0000000803037224 */ /* 0x000fc800078e02ff */
[----:B------:R-:W-:Y:S01]  /*0310*/  IMAD R8, R8, R3, R3 ;  /* 0x0000000308087224 */ /* 0x000fe200078e0203 */
[----:B------:R-:W-:-:S03]  /*0320*/  IADD3 R3, PT, PT, R5, 0x8, RZ ;  /* 0x0000000805037810 */ /* 0x000fc60007ffe0ff */
[----:B------:R-:W-:Y:S01]  /*0330*/  IMAD R8, R8, R9, RZ ;  /* 0x0000000908087224 */ /* 0x000fe200078e02ff */
[----:B------:R-:W-:-:S03]  /*0340*/  IADD3 R9, PT, PT, R5, 0xb, RZ ;  /* 0x0000000b05097810 */ /* 0x000fc60007ffe0ff */
[----:B------:R-:W-:-:S04]  /*0350*/  IMAD R3, R3, R8, RZ ;  /* 0x0000000803037224 */ /* 0x000fc800078e02ff */
[----:B------:R-:W-:-:S04]  /*0360*/  IMAD R3, R3, R10, RZ ;  /* 0x0000000a03037224 */ /* 0x000fc800078e02ff */
[----:B------:R-:W-:Y:S02]  /*0370*/  IMAD R10, R10, R3, R3 ;  /* 0x000000030a0a7224 */ /* 0x000fe400078e0203 */
[C---:B------:R-:W-:Y:S01]  /*0380*/  VIADD R3, R5.reuse, 0xc ;  /* 0x0000000c05037836 */ /* 0x040fe20000000000 */
[----:B------:R-:W-:Y:S01]  /*0390*/  IADD3 R5, PT, PT, R5, 0x10, RZ ;  /* 0x0000001005057810 */ /* 0x000fe20007ffe0ff */
[----:B------:R-:W-:-:S04]  /*03a0*/  IMAD R10, R10, R9, RZ ;  /* 0x000000090a0a7224 */ /* 0x000fc800078e02ff */
[----:B------:R-:W-:Y:S01]  /*03b0*/  IMAD R3, R3, R10, RZ ;  /* 0x0000000a03037224 */ /* 0x000fe200078e02ff */
[----:B------:R-:W-:Y:S06]  /*03c0*/  @!P1 BRA `(.L_x_8) ;  /* 0xfffffffc00849947 */ /* 0x000fec000383ffff */
.L_x_7:
[----:B------:R-:W-:Y:S05]  /*03d0*/  BSYNC.RECONVERGENT B3 ;  /* 0x0000000000037941 */ /* 0x000fea0003800200 */
.L_x_6:
[----:B------:R-:W-:Y:S01]  /*03e0*/  IADD3 R8, PT, PT, -R4, RZ, RZ ;  /* 0x000000ff04087210 */ /* 0x000fe20007ffe1ff */
[----:B------:R-:W-:Y:S03]  /*03f0*/  BSSY.RECONVERGENT B3, `(.L_x_9) ;  /* 0x0000013000037945 */ /* 0x000fe60003800200 */
[----:B------:R-:W-:-:S13]  /*0400*/  ISETP.GT.AND P1, PT, R8, 0x4, PT ;  /* 0x000000040800780c */ /* 0x000fda0003f24270 */
[----:B------:R-:W-:Y:S05]  /*0410*/  @!P1 BRA `(.L_x_10) ;  /* 0x0000000000409947 */ /* 0x000fea0003800000 */
[C---:B------:R-:W-:Y:S01]  /*0420*/  VIADD R8, R5.reuse, 0xfffffffd ;  /* 0xfffffffd05087836 */ /* 0x040fe20000000000 */
[C---:B------:R-:W-:Y:S01]  /*0430*/  IADD3 R10, PT, PT, R5.reuse, -0x1, RZ ;  /* 0xffffffff050a7810 */ /* 0x040fe20007ffe0ff */
[----:B------:R-:W-:Y:S01]  /*0440*/  VIADD R9, R5, 0x3 ;  /* 0x0000000305097836 */ /* 0x000fe20000000000 */
[----:B------:R-:W-:Y:S01]  /*0450*/  PLOP3.LUT P0, PT, PT, PT, PT, 0x8, 0x80 ;  /* 0x000000000080781c */ /* 0x000fe20003f0e170 */
[----:B------:R-:W-:Y:S01]  /*0460*/  IMAD R3, R3, R8, RZ ;  /* 0x0000000803037224 */ /* 0x000fe200078e02ff */
[----:B------:R-:W-:-:S03]  /*0470*/  IADD3 R4, PT, PT, R4, 0x8, RZ ;  /* 0x0000000804047810 */ /* 0x000fc60007ffe0ff */
[----:B------:R-:W-:-:S04]  /*0480*/  IMAD R3, R8, R3, R3 ;  /* 0x0000000308037224 */ /* 0x000fc800078e0203 */
[----:B------:R-:W-:Y:S01]  /*0490*/  IMAD R10, R3, R10, RZ ;  /* 0x0000000a030a7224 */ /* 0x000fe200078e02ff */
[----:B------:R-:W-:-:S03]  /*04a0*/  IADD3 R3, PT, PT, R5, 0x1, RZ ;  /* 0x0000000105037810 */ /* 0x000fc60007ffe0ff */
[----:B------:R-:W-:-:S04]  /*04b0*/  IMAD R10, R5, R10, RZ ;  /* 0x0000000a050a7224 */ /* 0x000fc800078e02ff */
[----:B------:R-:W-:-:S04]  /*04c0*/  IMAD R10, R10, R3, RZ ;  /* 0x000000030a0a7224 */ /* 0x000fc800078e02ff */
[----:B------:R-:W-:Y:S01]  /*04d0*/  IMAD R10, R3, R10, R10 ;  /* 0x0000000a030a7224 */ /* 0x000fe200078e020a */
[C---:B------:R-:W-:Y:S01]  /*04e0*/  IADD3 R3, PT, PT, R5.reuse, 0x4, RZ ;  /* 0x0000000405037810 */ /* 0x040fe20007ffe0ff */
[----:B------:R-:W-:Y:S02]  /*04f0*/  VIADD R5, R5, 0x8 ;  /* 0x0000000805057836 */ /* 0x000fe40000000000 */
[----:B------:R-:W-:-:S04]  /*0500*/  IMAD R10, R10, R9, RZ ;  /* 0x000000090a0a7224 */ /* 0x000fc800078e02ff */
[----:B------:R-:W-:-:S07]  /*0510*/  IMAD R3, R3, R10, RZ ;  /* 0x0000000a03037224 */ /* 0x000fce00078e02ff */
.L_x_10:
[----:B------:R-:W-:Y:S05]  /*0520*/  BSYNC.RECONVERGENT B3 ;  /* 0x0000000000037941 */ /* 0x000fea0003800200 */
.L_x_9:
[----:B------:R-:W-:-:S13]  /*0530*/  ISETP.NE.OR P0, PT, R4, RZ, P0 ;  /* 0x000000ff0400720c */ /* 0x000fda0000705670 */
[----:B------:R-:W-:Y:S05]  /*0540*/  @!P0 BRA `(.L_x_11) ;  /* 0x0000000000288947 */ /* 0x000fea0003800000 */
.L_x_5:
[----:B------:R-:W-:Y:S01]  /*0550*/  IADD3 R4, PT, PT, R4, 0x4, RZ ;  /* 0x0000000404047810 */ /* 0x000fe20007ffe0ff */
[C---:B------:R-:W-:Y:S01]  /*0560*/  VIADD R10, R5.reuse, 0xffffffff ;  /* 0xffffffff050a7836 */ /* 0x040fe20000000000 */
[----:B------:R-:W-:Y:S02]  /*0570*/  IADD3 R8, PT, PT, R5, -0x3, RZ ;  /* 0xfffffffd05087810 */ /* 0x000fe40007ffe0ff */
[----:B------:R-:W-:-:S03]  /*0580*/  ISETP.NE.AND P0, PT, R4, RZ, PT ;  /* 0x000000ff0400720c */ /* 0x000fc60003f05270 */
[----:B------:R-:W-:-:S04]  /*0590*/  IMAD R3, R8, R3, RZ ;  /* 0x0000000308037224 */ /* 0x000fc800078e02ff */
[----:B------:R-:W-:-:S04]  /*05a0*/  IMAD R3, R8, R3, R3 ;  /* 0x0000000308037224 */ /* 0x000fc800078e0203 */
[----:B------:R-:W-:-:S04]  /*05b0*/  IMAD R10, R3, R10, RZ ;  /* 0x0000000a030a7224 */ /* 0x000fc800078e02ff */
[----:B------:R-:W-:Y:S01]  /*05c0*/  IMAD R3, R10, R5, RZ ;  /* 0x000000050a037224 */ /* 0x000fe200078e02ff */
[----:B------:R-:W-:Y:S01]  /*05d0*/  IADD3 R5, PT, PT, R5, 0x4, RZ ;  /* 0x0000000405057810 */ /* 0x000fe20007ffe0ff */
[----:B------:R-:W-:Y:S06]  /*05e0*/  @P0 BRA `(.L_x_5) ;  /* 0xfffffffc00d80947 */ /* 0x000fec000383ffff */
.L_x_11:
[----:B------:R-:W-:Y:S05]  /*05f0*/  BSYNC.RECONVERGENT B0 ;  /* 0x0000000000007941 */ /* 0x000fea0003800200 */
.L_x_4:
[----:B------:R-:W-:-:S07]  /*0600*/  IADD3 R4, PT, PT, R5, -0x3, RZ ;  /* 0xfffffffd05047810 */ /* 0x000fce0007ffe0ff */
.L_x_3:
[----:B------:R-:W-:Y:S05]  /*0610*/  BSYNC.RECONVERGENT B1 ;  /* 0x0000000000017941 */ /* 0x000fea0003800200 */
.L_x_2:
[----:B------:R-:W-:-:S13]  /*0620*/  ISETP.NE.AND P0, PT, R0, RZ, PT ;  /* 0x000000ff0000720c */ /* 0x000fda0003f05270 */
[----:B------:R-:W-:Y:S05]  /*0630*/  @!P0 BRA `(.L_x_1) ;  /* 0x0000000000188947 */ /* 0x000fea0003800000 */
[----:B------:R-:W-:-:S07]  /*0640*/  IMAD.MOV R0, RZ, RZ, -R0 ;  /* 0x000000ffff007224 */ /* 0x000fce00078e0a00 */
.L_x_12:
[----:B------:R-:W-:Y:S01]  /*0650*/  IADD3 R0, PT, PT, R0, 0x1, RZ ;  /* 0x0000000100007810 */ /* 0x000fe20007ffe0ff */
[C---:B------:R-:W-:Y:S01]  /*0660*/  IMAD R3, R4.reuse, R3, RZ ;  /* 0x0000000304037224 */ /* 0x040fe200078e02ff */
[----:B------:R-:W-:Y:S02]  /*0670*/  IADD3 R4, PT, PT, R4, 0x1, RZ ;  /* 0x0000000104047810 */ /* 0x000fe40007ffe0ff */
[----:B------:R-:W-:-:S13]  /*0680*/  ISETP.NE.AND P0, PT, R0, RZ, PT ;  /* 0x000000ff0000720c */ /* 0x000fda0003f05270 */
[----:B------:R-:W-:Y:S05]  /*0690*/  @P0 BRA `(.L_x_12) ;  /* 0xfffffffc00ec0947 */ /* 0x000fea000383ffff */
.L_x_1:
[----:B------:R-:W-:Y:S05]  /*06a0*/  BSYNC.RECONVERGENT B2 ;  /* 0x0000000000027941 */ /* 0x000fea0003800200 */
.L_x_0:
[----:B------:R-:W-:Y:S01]  /*06b0*/  VIADD R2, R2, 0x1 ;  /* 0x0000000102027836 */ /* 0x000fe20000000000 */
[----:B------:R-:W-:Y:S01]  /*06c0*/  MOV R0, 0x0 ;  /* 0x0000000000007802 */ /* 0x000fe20000000f00 */
[----:B------:R-:W0:Y:S03]  /*06d0*/  LDCU.64 UR4, c[0x4][0x8] ;  /* 0x01000100ff0477ac */ /* 0x000e260008000a00 */
[----:B------:R1:W-:Y:S01]  /*06e0*/  STL.64 [R1], R2 ;  /* 0x0000000201007387 */ /* 0x0003e20000100a00 */
[----:B------:R1:W2:Y:S01]  /*06f0*/  LDC.64 R8, c[0x4][R0] ;  /* 0x0100000000087b82 */ /* 0x0002a20000000a00 */
[----:B0-----:R-:W-:Y:S02]  /*0700*/  MOV R4, UR4 ;  /* 0x0000000400047c02 */ /* 0x001fe40008000f00 */
[----:B-1----:R-:W-:-:S07]  /*0710*/  MOV R5, UR5 ;  /* 0x0000000500057c02 */ /* 0x002fce0008000f00 */
[----:B------:R-:W-:-:S07]  /*0720*/  LEPC R20, `(.L_x_13) ;  /* 0x000000001014794e */ /* 0x000fce0000000000 */
[----:B--2---:R-:W-:Y:S05]  /*0730*/  CALL.ABS.NOINC R8 ;  /* 0x0000000008007343 */ /* 0x004fea0003c00000 */
.L_x_13:
[----:B------:R-:W-:Y:S05]  /*0740*/  EXIT ;  /* 0x000000000000794d */ /* 0x000fea0003800000 */
.L_x_14:
[----:B------:R-:W-:-:S00]  /*0750*/  BRA `(.L_x_14) ;  /* 0xfffffffc00fc7947 */ /* 0x000fc0000383ffff */
[----:B------:R-:W-:-:S00]  /*0760*/  NOP ;  /* 0x0000000000007918 */ /* 0x000fc00000000000 */
        /* <DEDUP_REMOVED lines=9> */
.L_x_15:


//--------------------- .nv.global.init           --------------------------
	.section	.nv.global.init,"aw",@progbits
.nv.global.init:
	.type		$str,@object
	.size		$str,(.L_0 - $str)
$str:
        /*0000*/ 	.byte	0x25, 0x64, 0x21, 0x3d, 0x25, 0x64, 0x0a, 0x00
.L_0:


//--------------------- .nv.shared.reserved.0     --------------------------
	.section	.nv.shared.reserved.0,"aw",@nobits
	.weak		__nv_reservedSMEM_offset_0_alias
	.size		__nv_reservedSMEM_offset_0_alias, 0, 64
	.other		__nv_reservedSMEM_offset_0_alias,@"STO_CUDA_RESERVED_SHARED STV_DEFAULT"
__nv_reservedSMEM_offset_0_alias:
	.zero		0
	.zero		64


//--------------------- .nv.constant0._Z18compute_factorialsv --------------------------
	.section	.nv.constant0._Z18compute_factorialsv,"a",@progbits
	.sectionflags	@""
	.align	4
.nv.constant0._Z18compute_factorialsv:
	.zero		896


//--------------------- SYMBOLS --------------------------

	.type		.nv.reservedSmem.offset0,@object
	.size		.nv.reservedSmem.offset0,0x4
	.type		vprintf,@function
